//
// Generated by NVIDIA NVVM Compiler
//
// Compiler Build ID: CL-36424714
// Cuda compilation tools, release 13.0, V13.0.88
// Based on NVVM 20.0.0
//

.version 9.0
.target sm_100
.address_size 64

	// .globl	_Z15grayscaleKernelPhi

.visible .entry _Z15grayscaleKernelPhi(
	.param .u64 .ptr .align 1 _Z15grayscaleKernelPhi_param_0,
	.param .u32 _Z15grayscaleKernelPhi_param_1
)
{
	.reg .pred 	%p<2>;
	.reg .b16 	%rs<2>;
	.reg .b32 	%r<17>;
	.reg .b64 	%rd<5>;

	ld.param.u64 	%rd1, [_Z15grayscaleKernelPhi_param_0];
	ld.param.u32 	%r2, [_Z15grayscaleKernelPhi_param_1];
	mov.u32 	%r3, %ntid.x;
	mov.u32 	%r4, %ctaid.x;
	mov.u32 	%r5, %tid.x;
	mad.lo.s32 	%r1, %r3, %r4, %r5;
	setp.ge.s32 	%p1, %r1, %r2;
	@%p1 bra 	$L__BB0_2;
	cvta.to.global.u64 	%rd2, %rd1;
	mul.lo.s32 	%r6, %r1, 3;
	cvt.s64.s32 	%rd3, %r6;
	add.s64 	%rd4, %rd2, %rd3;
	ld.global.u8 	%r7, [%rd4+1];
	ld.global.u8 	%r8, [%rd4];
	prmt.b32 	%r9, %r8, %r7, 0x3340U;
	ld.global.u8 	%r10, [%rd4+2];
	prmt.b32 	%r11, %r10, 0, 0x3340U;
	prmt.b32 	%r12, %r9, %r11, 0x5410U;
	mov.b32 	%r13, 0;
	mov.b32 	%r14, 5084701;
	dp4a.u32.u32 	%r15, %r12, %r14, %r13;
	shr.u32 	%r16, %r15, 8;
	cvt.u16.u32 	%rs1, %r16;
	st.global.u8 	[%rd4], %rs1;
	st.global.u8 	[%rd4+1], %rs1;
	st.global.u8 	[%rd4+2], %rs1;
$L__BB0_2:
	ret;

}


// ===== COMPILED SASS (sm_100) =====

	.target	sm_100

	.elftype	@"ET_EXEC"


//--------------------- .note.nv.tkinfo           --------------------------
	.section	.note.nv.tkinfo,"",@"SHT_NOTE"
	.sectionflags	@"SHF_NOTE_NV_TKINFO"
	.tkinfo
        /*0018*/ 	.word	0x00000002
        /*0030*/ 	.string	""
        /*0030*/ 	.string	"ptxas"
        /*0030*/ 	.string	"Cuda compilation tools, release 13.0, V13.0.88"
        /*0030*/ 	.string	"Build cuda_13.0.r13.0/compiler.36424714_0"
        /*0030*/ 	.string	"-arch sm_100 -m 64 "



//--------------------- .note.nv.cuinfo           --------------------------
	.section	.note.nv.cuinfo,"",@"SHT_NOTE"
	.sectionflags	@"SHF_NOTE_NV_CUINFO"
        /*0018*/ 	.short	0x0002
        /*001a*/ 	.short	0x0064
        /*001c*/ 	.short	0x0082
	.zero		2


//--------------------- .nv.info                  --------------------------
	.section	.nv.info,"",@"SHT_CUDA_INFO"
	.align	4


	//----- nvinfo : EIATTR_REGCOUNT
	.align		4
        /*0000*/ 	.byte	0x04, 0x2f
        /*0002*/ 	.short	(.L_1 - .L_0)
	.align		4
.L_0:
        /*0004*/ 	.word	index@(_Z15grayscaleKernelPhi)
        /*0008*/ 	.word	0x00000008


	//----- nvinfo : EIATTR_FRAME_SIZE
	.align		4
.L_1:
        /*000c*/ 	.byte	0x04, 0x11
        /*000e*/ 	.short	(.L_3 - .L_2)
	.align		4
.L_2:
        /*0010*/ 	.word	index@(_Z15grayscaleKernelPhi)
        /*0014*/ 	.word	0x00000000


	//----- nvinfo : EIATTR_MIN_STACK_SIZE
	.align		4
.L_3:
        /*0018*/ 	.byte	0x04, 0x12
        /*001a*/ 	.short	(.L_5 - .L_4)
	.align		4
.L_4:
        /*001c*/ 	.word	index@(_Z15grayscaleKernelPhi)
        /*0020*/ 	.word	0x00000000
.L_5:


//--------------------- .nv.compat                --------------------------
	.section	.nv.compat,"",@"SHT_CUDA_COMPAT_INFO"
	.align	4
        /*0000*/ 	.byte	0x02, 0x09, 0x00, 0x00, 0x02, 0x02, 0x01, 0x00, 0x02, 0x05, 0x05, 0x00, 0x03, 0x07, 0x01, 0x01
        /*0010*/ 	.byte	0x02, 0x03, 0x00, 0x00, 0x02, 0x06, 0x01, 0x00, 0x04, 0x0b, 0x08, 0x00, 0x09, 0x00, 0x00, 0x00
        /*0020*/ 	.byte	0x00, 0x00, 0x00, 0x00


//--------------------- .nv.info._Z15grayscaleKernelPhi --------------------------
	.section	.nv.info._Z15grayscaleKernelPhi,"",@"SHT_CUDA_INFO"
	.sectionflags	@""
	.align	4


	//----- nvinfo : EIATTR_CUDA_API_VERSION
	.align		4
        /*0000*/ 	.byte	0x04, 0x37
        /*0002*/ 	.short	(.L_7 - .L_6)
.L_6:
        /*0004*/ 	.word	0x00000082


	//----- nvinfo : EIATTR_KPARAM_INFO
	.align		4
.L_7:
        /*0008*/ 	.byte	0x04, 0x17
        /*000a*/ 	.short	(.L_9 - .L_8)
.L_8:
        /*000c*/ 	.word	0x00000000
        /*0010*/ 	.short	0x0001
        /*0012*/ 	.short	0x0008
        /*0014*/ 	.byte	0x00, 0xf0, 0x11, 0x00


	//----- nvinfo : EIATTR_KPARAM_INFO
	.align		4
.L_9:
        /*0018*/ 	.byte	0x04, 0x17
        /*001a*/ 	.short	(.L_11 - .L_10)
.L_10:
        /*001c*/ 	.word	0x00000000
        /*0020*/ 	.short	0x0000
        /*0022*/ 	.short	0x0000
        /*0024*/ 	.byte	0x00, 0xf5, 0x21, 0x00


	//----- nvinfo : EIATTR_SPARSE_MMA_MASK
	.align		4
.L_11:
        /*0028*/ 	.byte	0x03, 0x50
        /*002a*/ 	.short	0x0000


	//----- nvinfo : EIATTR_MAXREG_COUNT
	.align		4
        /*002c*/ 	.byte	0x03, 0x1b
        /*002e*/ 	.short	0x00ff


	//----- nvinfo : EIATTR_MERCURY_ISA_VERSION
	.align		4
        /*0030*/ 	.byte	0x03, 0x5f
        /*0032*/ 	.short	0x0101


	//----- nvinfo : EIATTR_VRC_CTA_INIT_COUNT
	.align		4
        /*0034*/ 	.byte	0x02, 0x4a
	.zero		1
	.zero		1


	//----- nvinfo : EIATTR_EXIT_INSTR_OFFSETS
	.align		4
        /*0038*/ 	.byte	0x04, 0x1c
        /*003a*/ 	.short	(.L_13 - .L_12)


	//   ....[0]....
.L_12:
        /*003c*/ 	.word	0x00000070


	//   ....[1]....
        /*0040*/ 	.word	0x00000190


	//----- nvinfo : EIATTR_CBANK_PARAM_SIZE
	.align		4
.L_13:
        /*0044*/ 	.byte	0x03, 0x19
        /*0046*/ 	.short	0x000c


	//----- nvinfo : EIATTR_PARAM_CBANK
	.align		4
        /*0048*/ 	.byte	0x04, 0x0a
        /*004a*/ 	.short	(.L_15 - .L_14)
	.align		4
.L_14:
        /*004c*/ 	.word	index@(.nv.constant0._Z15grayscaleKernelPhi)
        /*0050*/ 	.short	0x0380
        /*0052*/ 	.short	0x000c


	//----- nvinfo : EIATTR_SW_WAR
	.align		4
.L_15:
        /*0054*/ 	.byte	0x04, 0x36
        /*0056*/ 	.short	(.L_17 - .L_16)
.L_16:
        /*0058*/ 	.word	0x00000008
.L_17:


//--------------------- .nv.callgraph             --------------------------
	.section	.nv.callgraph,"",@"SHT_CUDA_CALLGRAPH"
	.align	4
	.sectionentsize	8
	.align		4
        /*0000*/ 	.word	0x00000000
	.align		4
        /*0004*/ 	.word	0xffffffff
	.align		4
        /*0008*/ 	.word	0x00000000
	.align		4
        /*000c*/ 	.word	0xfffffffe
	.align		4
        /*0010*/ 	.word	0x00000000
	.align		4
        /*0014*/ 	.word	0xfffffffd
	.align		4
        /*0018*/ 	.word	0x00000000
	.align		4
        /*001c*/ 	.word	0xfffffffc


//--------------------- .text._Z15grayscaleKernelPhi --------------------------
	.section	.text._Z15grayscaleKernelPhi,"ax",@progbits
	.align	128
        .global         _Z15grayscaleKernelPhi
        .type           _Z15grayscaleKernelPhi,@function
        .size           _Z15grayscaleKernelPhi,(.L_x_1 - _Z15grayscaleKernelPhi)
        .other          _Z15grayscaleKernelPhi,@"STO_CUDA_ENTRY STV_DEFAULT"
_Z15grayscaleKernelPhi:
.text._Z15grayscaleKernelPhi:
[----:B------:R-:W-:Y:S01]  /*0000*/  LDC R1, c[0x0][0x37c] ;  /* 0x0000df00ff017b82 */ /* 0x000fe20000000800 */
[----:B------:R-:W0:Y:S01]  /*0010*/  S2R R0, SR_CTAID.X ;  /* 0x0000000000007919 */ /* 0x000e220000002500 */
[----:B------:R-:W0:Y:S01]  /*0020*/  LDCU UR4, c[0x0][0x360] ;  /* 0x00006c00ff0477ac */ /* 0x000e220008000800 */
[----:B------:R-:W0:Y:S01]  /*0030*/  S2R R3, SR_TID.X ;  /* 0x0000000000037919 */ /* 0x000e220000002100 */
[----:B------:R-:W1:Y:S01]  /*0040*/  LDCU UR5, c[0x0][0x388] ;  /* 0x00007100ff0577ac */ /* 0x000e620008000800 */
[----:B0-----:R-:W-:-:S05]  /*0050*/  IMAD R0, R0, UR4, R3 ;  /* 0x0000000400007c24 */ /* 0x001fca000f8e0203 */
[----:B-1----:R-:W-:-:S13]  /*0060*/  ISETP.GE.AND P0, PT, R0, UR5, PT ;  /* 0x0000000500007c0c */ /* 0x002fda000bf06270 */
[----:B------:R-:W-:Y:S05]  /*0070*/  @P0 EXIT ;  /* 0x000000000000094d */ /* 0x000fea0003800000 */
[----:B------:R-:W0:Y:S01]  /*0080*/  LDCU.64 UR6, c[0x0][0x380] ;  /* 0x00007000ff0677ac */ /* 0x000e220008000a00 */
[----:B------:R-:W-:Y:S01]  /*0090*/  IMAD R0, R0, 0x3, RZ ;  /* 0x0000000300007824 */ /* 0x000fe200078e02ff */
[----:B------:R-:W1:Y:S04]  /*00a0*/  LDCU.64 UR4, c[0x0][0x358] ;  /* 0x00006b00ff0477ac */ /* 0x000e680008000a00 */
[----:B0-----:R-:W-:-:S04]  /*00b0*/  IADD3 R2, P0, PT, R0, UR6, RZ ;  /* 0x0000000600027c10 */ /* 0x001fc8000ff1e0ff */
[----:B------:R-:W-:-:S05]  /*00c0*/  LEA.HI.X.SX32 R3, R0, UR7, 0x1, P0 ;  /* 0x0000000700037c11 */ /* 0x000fca00080f0eff */
[----:B-1----:R-:W2:Y:S04]  /*00d0*/  LDG.E.U8 R0, desc[UR4][R2.64+0x1] ;  /* 0x0000010402007981 */ /* 0x002ea8000c1e1100 */
[----:B------:R-:W2:Y:S04]  /*00e0*/  LDG.E.U8 R5, desc[UR4][R2.64] ;  /* 0x0000000402057981 */ /* 0x000ea8000c1e1100 */
[----:B------:R-:W3:Y:S01]  /*00f0*/  LDG.E.U8 R4, desc[UR4][R2.64+0x2] ;  /* 0x0000020402047981 */ /* 0x000ee2000c1e1100 */
[----:B------:R-:W-:Y:S01]  /*0100*/  UMOV UR6, 0x4d961d ;  /* 0x004d961d00067882 */ /* 0x000fe20000000000 */
[----:B--2---:R-:W-:-:S02]  /*0110*/  PRMT R0, R5, 0x3340, R0 ;  /* 0x0000334005007816 */ /* 0x004fc40000000000 */
[----:B---3--:R-:W-:-:S04]  /*0120*/  PRMT R5, R4, 0x3340, RZ ;  /* 0x0000334004057816 */ /* 0x008fc800000000ff */
[----:B------:R-:W-:-:S05]  /*0130*/  PRMT R0, R0, 0x5410, R5 ;  /* 0x0000541000007816 */ /* 0x000fca0000000005 */
[----:B------:R-:W-:-:S05]  /*0140*/  IDP.4A.U8.U8 R0, R0, UR6, RZ ;  /* 0x0000000600007c26 */ /* 0x000fca00080000ff */
[----:B------:R-:W-:-:S05]  /*0150*/  SHF.R.U32.HI R5, RZ, 0x8, R0 ;  /* 0x00000008ff057819 */ /* 0x000fca0000011600 */
[----:B------:R-:W-:Y:S04]  /*0160*/  STG.E.U8 desc[UR4][R2.64], R5 ;  /* 0x0000000502007986 */ /* 0x000fe8000c101104 */
[----:B------:R-:W-:Y:S04]  /*0170*/  STG.E.U8 desc[UR4][R2.64+0x1], R5 ;  /* 0x0000010502007986 */ /* 0x000fe8000c101104 */
[----:B------:R-:W-:Y:S01]  /*0180*/  STG.E.U8 desc[UR4][R2.64+0x2], R5 ;  /* 0x0000020502007986 */ /* 0x000fe2000c101104 */
[----:B------:R-:W-:Y:S05]  /*0190*/  EXIT ;  /* 0x000000000000794d */ /* 0x000fea0003800000 */
.L_x_0:
[----:B------:R-:W-:-:S00]  /*01a0*/  BRA `(.L_x_0) ;  /* 0xfffffffc00fc7947 */ /* 0x000fc0000383ffff */
[----:B------:R-:W-:-:S00]  /*01b0*/  NOP ;  /* 0x0000000000007918 */ /* 0x000fc00000000000 */
        /* <DEDUP_REMOVED lines=12> */
.L_x_1:


//--------------------- .nv.shared.reserved.0     --------------------------
	.section	.nv.shared.reserved.0,"aw",@nobits
	.weak		__nv_reservedSMEM_offset_0_alias
	.size		__nv_reservedSMEM_offset_0_alias, 0, 64
	.other		__nv_reservedSMEM_offset_0_alias,@"STO_CUDA_RESERVED_SHARED STV_DEFAULT"
__nv_reservedSMEM_offset_0_alias:
	.zero		0
	.zero		64


//--------------------- .nv.constant0._Z15grayscaleKernelPhi --------------------------
	.section	.nv.constant0._Z15grayscaleKernelPhi,"a",@progbits
	.sectionflags	@""
	.align	4
.nv.constant0._Z15grayscaleKernelPhi:
	.zero		908


//--------------------- SYMBOLS --------------------------

	.type		.nv.reservedSmem.offset0,@object
	.size		.nv.reservedSmem.offset0,0x4
